//
// Generated by NVIDIA NVVM Compiler
//
// Compiler Build ID: CL-36424714
// Cuda compilation tools, release 13.0, V13.0.88
// Based on NVVM 20.0.0
//

.version 9.0
.target sm_100
.address_size 64

	// .globl	_Z22histogram_range_kernelPKhPjjii
.extern .shared .align 16 .b8 s_hist[];

.visible .entry _Z22histogram_range_kernelPKhPjjii(
	.param .u64 .ptr .align 1 _Z22histogram_range_kernelPKhPjjii_param_0,
	.param .u64 .ptr .align 1 _Z22histogram_range_kernelPKhPjjii_param_1,
	.param .u32 _Z22histogram_range_kernelPKhPjjii_param_2,
	.param .u32 _Z22histogram_range_kernelPKhPjjii_param_3,
	.param .u32 _Z22histogram_range_kernelPKhPjjii_param_4
)
{
	.reg .pred 	%p<46>;
	.reg .b16 	%rs<17>;
	.reg .b32 	%r<250>;
	.reg .b64 	%rd<43>;

	ld.param.u64 	%rd34, [_Z22histogram_range_kernelPKhPjjii_param_0];
	ld.param.u64 	%rd35, [_Z22histogram_range_kernelPKhPjjii_param_1];
	ld.param.u32 	%r61, [_Z22histogram_range_kernelPKhPjjii_param_2];
	ld.param.u32 	%r62, [_Z22histogram_range_kernelPKhPjjii_param_3];
	ld.param.u32 	%r63, [_Z22histogram_range_kernelPKhPjjii_param_4];
	sub.s32 	%r1, %r63, %r62;
	add.s32 	%r2, %r1, 1;
	setp.lt.s32 	%p1, %r1, 0;
	@%p1 bra 	$L__BB0_68;
	mov.u32 	%r235, %tid.x;
	shr.u32 	%r64, %r235, 5;
	mov.u32 	%r4, %ntid.x;
	add.s32 	%r5, %r4, 31;
	shr.u32 	%r6, %r5, 5;
	mul.lo.s32 	%r7, %r2, %r64;
	mul.lo.s32 	%r8, %r2, %r6;
	setp.ge.u32 	%p2, %r235, %r8;
	@%p2 bra 	$L__BB0_4;
	mov.u32 	%r234, %r235;
$L__BB0_3:
	shl.b32 	%r65, %r234, 2;
	mov.u32 	%r66, s_hist;
	add.s32 	%r67, %r66, %r65;
	mov.b32 	%r68, 0;
	st.shared.u32 	[%r67], %r68;
	add.s32 	%r234, %r234, %r4;
	setp.lt.s32 	%p3, %r234, %r8;
	@%p3 bra 	$L__BB0_3;
$L__BB0_4:
	bar.sync 	0;
	mov.u32 	%r69, %ctaid.x;
	shl.b32 	%r70, %r4, 4;
	mul.wide.u32 	%rd36, %r70, %r69;
	cvt.u64.u32 	%rd37, %r235;
	add.s64 	%rd1, %rd36, %rd37;
	cvt.u64.u32 	%rd2, %r61;
	setp.ge.u64 	%p4, %rd1, %rd2;
	@%p4 bra 	$L__BB0_52;
	cvta.to.global.u64 	%rd38, %rd34;
	add.s64 	%rd3, %rd38, %rd1;
	ld.global.nc.u8 	%rs1, [%rd3];
	cvt.u32.u8 	%r71, %rs1;
	sub.s32 	%r11, %r71, %r62;
	setp.ge.u32 	%p5, %r11, %r2;
	@%p5 bra 	$L__BB0_7;
	add.s32 	%r72, %r11, %r7;
	shl.b32 	%r73, %r72, 2;
	mov.u32 	%r74, s_hist;
	add.s32 	%r75, %r74, %r73;
	atom.shared.add.u32 	%r76, [%r75], 1;
$L__BB0_7:
	cvt.u64.u32 	%rd4, %r4;
	add.s64 	%rd5, %rd1, %rd4;
	setp.ge.u64 	%p6, %rd5, %rd2;
	@%p6 bra 	$L__BB0_52;
	add.s64 	%rd6, %rd3, %rd4;
	ld.global.nc.u8 	%rs2, [%rd6];
	cvt.u32.u8 	%r77, %rs2;
	sub.s32 	%r12, %r77, %r62;
	setp.ge.u32 	%p7, %r12, %r2;
	@%p7 bra 	$L__BB0_10;
	add.s32 	%r78, %r12, %r7;
	shl.b32 	%r79, %r78, 2;
	mov.u32 	%r80, s_hist;
	add.s32 	%r81, %r80, %r79;
	atom.shared.add.u32 	%r82, [%r81], 1;
$L__BB0_10:
	add.s64 	%rd7, %rd5, %rd4;
	setp.ge.u64 	%p8, %rd7, %rd2;
	@%p8 bra 	$L__BB0_52;
	add.s64 	%rd8, %rd6, %rd4;
	ld.global.nc.u8 	%rs3, [%rd8];
	cvt.u32.u8 	%r83, %rs3;
	sub.s32 	%r13, %r83, %r62;
	setp.ge.u32 	%p9, %r13, %r2;
	@%p9 bra 	$L__BB0_13;
	add.s32 	%r84, %r13, %r7;
	shl.b32 	%r85, %r84, 2;
	mov.u32 	%r86, s_hist;
	add.s32 	%r87, %r86, %r85;
	atom.shared.add.u32 	%r88, [%r87], 1;
$L__BB0_13:
	add.s64 	%rd9, %rd7, %rd4;
	setp.ge.u64 	%p10, %rd9, %rd2;
	@%p10 bra 	$L__BB0_52;
	add.s64 	%rd10, %rd8, %rd4;
	ld.global.nc.u8 	%rs4, [%rd10];
	cvt.u32.u8 	%r89, %rs4;
	sub.s32 	%r14, %r89, %r62;
	setp.ge.u32 	%p11, %r14, %r2;
	@%p11 bra 	$L__BB0_16;
	add.s32 	%r90, %r14, %r7;
	shl.b32 	%r91, %r90, 2;
	mov.u32 	%r92, s_hist;
	add.s32 	%r93, %r92, %r91;
	atom.shared.add.u32 	%r94, [%r93], 1;
$L__BB0_16:
	add.s64 	%rd11, %rd9, %rd4;
	setp.ge.u64 	%p12, %rd11, %rd2;
	@%p12 bra 	$L__BB0_52;
	add.s64 	%rd12, %rd10, %rd4;
	ld.global.nc.u8 	%rs5, [%rd12];
	cvt.u32.u8 	%r95, %rs5;
	sub.s32 	%r15, %r95, %r62;
	setp.ge.u32 	%p13, %r15, %r2;
	@%p13 bra 	$L__BB0_19;
	add.s32 	%r96, %r15, %r7;
	shl.b32 	%r97, %r96, 2;
	mov.u32 	%r98, s_hist;
	add.s32 	%r99, %r98, %r97;
	atom.shared.add.u32 	%r100, [%r99], 1;
$L__BB0_19:
	add.s64 	%rd13, %rd11, %rd4;
	setp.ge.u64 	%p14, %rd13, %rd2;
	@%p14 bra 	$L__BB0_52;
	add.s64 	%rd14, %rd12, %rd4;
	ld.global.nc.u8 	%rs6, [%rd14];
	cvt.u32.u8 	%r101, %rs6;
	sub.s32 	%r16, %r101, %r62;
	setp.ge.u32 	%p15, %r16, %r2;
	@%p15 bra 	$L__BB0_22;
	add.s32 	%r102, %r16, %r7;
	shl.b32 	%r103, %r102, 2;
	mov.u32 	%r104, s_hist;
	add.s32 	%r105, %r104, %r103;
	atom.shared.add.u32 	%r106, [%r105], 1;
$L__BB0_22:
	add.s64 	%rd15, %rd13, %rd4;
	setp.ge.u64 	%p16, %rd15, %rd2;
	@%p16 bra 	$L__BB0_52;
	add.s64 	%rd16, %rd14, %rd4;
	ld.global.nc.u8 	%rs7, [%rd16];
	cvt.u32.u8 	%r107, %rs7;
	sub.s32 	%r17, %r107, %r62;
	setp.ge.u32 	%p17, %r17, %r2;
	@%p17 bra 	$L__BB0_25;
	add.s32 	%r108, %r17, %r7;
	shl.b32 	%r109, %r108, 2;
	mov.u32 	%r110, s_hist;
	add.s32 	%r111, %r110, %r109;
	atom.shared.add.u32 	%r112, [%r111], 1;
$L__BB0_25:
	add.s64 	%rd17, %rd15, %rd4;
	setp.ge.u64 	%p18, %rd17, %rd2;
	@%p18 bra 	$L__BB0_52;
	add.s64 	%rd18, %rd16, %rd4;
	ld.global.nc.u8 	%rs8, [%rd18];
	cvt.u32.u8 	%r113, %rs8;
	sub.s32 	%r18, %r113, %r62;
	setp.ge.u32 	%p19, %r18, %r2;
	@%p19 bra 	$L__BB0_28;
	add.s32 	%r114, %r18, %r7;
	shl.b32 	%r115, %r114, 2;
	mov.u32 	%r116, s_hist;
	add.s32 	%r117, %r116, %r115;
	atom.shared.add.u32 	%r118, [%r117], 1;
$L__BB0_28:
	add.s64 	%rd19, %rd17, %rd4;
	setp.ge.u64 	%p20, %rd19, %rd2;
	@%p20 bra 	$L__BB0_52;
	add.s64 	%rd20, %rd18, %rd4;
	ld.global.nc.u8 	%rs9, [%rd20];
	cvt.u32.u8 	%r119, %rs9;
	sub.s32 	%r19, %r119, %r62;
	setp.ge.u32 	%p21, %r19, %r2;
	@%p21 bra 	$L__BB0_31;
	add.s32 	%r120, %r19, %r7;
	shl.b32 	%r121, %r120, 2;
	mov.u32 	%r122, s_hist;
	add.s32 	%r123, %r122, %r121;
	atom.shared.add.u32 	%r124, [%r123], 1;
$L__BB0_31:
	add.s64 	%rd21, %rd19, %rd4;
	setp.ge.u64 	%p22, %rd21, %rd2;
	@%p22 bra 	$L__BB0_52;
	add.s64 	%rd22, %rd20, %rd4;
	ld.global.nc.u8 	%rs10, [%rd22];
	cvt.u32.u8 	%r125, %rs10;
	sub.s32 	%r20, %r125, %r62;
	setp.ge.u32 	%p23, %r20, %r2;
	@%p23 bra 	$L__BB0_34;
	add.s32 	%r126, %r20, %r7;
	shl.b32 	%r127, %r126, 2;
	mov.u32 	%r128, s_hist;
	add.s32 	%r129, %r128, %r127;
	atom.shared.add.u32 	%r130, [%r129], 1;
$L__BB0_34:
	add.s64 	%rd23, %rd21, %rd4;
	setp.ge.u64 	%p24, %rd23, %rd2;
	@%p24 bra 	$L__BB0_52;
	add.s64 	%rd24, %rd22, %rd4;
	ld.global.nc.u8 	%rs11, [%rd24];
	cvt.u32.u8 	%r131, %rs11;
	sub.s32 	%r21, %r131, %r62;
	setp.ge.u32 	%p25, %r21, %r2;
	@%p25 bra 	$L__BB0_37;
	add.s32 	%r132, %r21, %r7;
	shl.b32 	%r133, %r132, 2;
	mov.u32 	%r134, s_hist;
	add.s32 	%r135, %r134, %r133;
	atom.shared.add.u32 	%r136, [%r135], 1;
$L__BB0_37:
	add.s64 	%rd25, %rd23, %rd4;
	setp.ge.u64 	%p26, %rd25, %rd2;
	@%p26 bra 	$L__BB0_52;
	add.s64 	%rd26, %rd24, %rd4;
	ld.global.nc.u8 	%rs12, [%rd26];
	cvt.u32.u8 	%r137, %rs12;
	sub.s32 	%r22, %r137, %r62;
	setp.ge.u32 	%p27, %r22, %r2;
	@%p27 bra 	$L__BB0_40;
	add.s32 	%r138, %r22, %r7;
	shl.b32 	%r139, %r138, 2;
	mov.u32 	%r140, s_hist;
	add.s32 	%r141, %r140, %r139;
	atom.shared.add.u32 	%r142, [%r141], 1;
$L__BB0_40:
	add.s64 	%rd27, %rd25, %rd4;
	setp.ge.u64 	%p28, %rd27, %rd2;
	@%p28 bra 	$L__BB0_52;
	add.s64 	%rd28, %rd26, %rd4;
	ld.global.nc.u8 	%rs13, [%rd28];
	cvt.u32.u8 	%r143, %rs13;
	sub.s32 	%r23, %r143, %r62;
	setp.ge.u32 	%p29, %r23, %r2;
	@%p29 bra 	$L__BB0_43;
	add.s32 	%r144, %r23, %r7;
	shl.b32 	%r145, %r144, 2;
	mov.u32 	%r146, s_hist;
	add.s32 	%r147, %r146, %r145;
	atom.shared.add.u32 	%r148, [%r147], 1;
$L__BB0_43:
	add.s64 	%rd29, %rd27, %rd4;
	setp.ge.u64 	%p30, %rd29, %rd2;
	@%p30 bra 	$L__BB0_52;
	add.s64 	%rd30, %rd28, %rd4;
	ld.global.nc.u8 	%rs14, [%rd30];
	cvt.u32.u8 	%r149, %rs14;
	sub.s32 	%r24, %r149, %r62;
	setp.ge.u32 	%p31, %r24, %r2;
	@%p31 bra 	$L__BB0_46;
	add.s32 	%r150, %r24, %r7;
	shl.b32 	%r151, %r150, 2;
	mov.u32 	%r152, s_hist;
	add.s32 	%r153, %r152, %r151;
	atom.shared.add.u32 	%r154, [%r153], 1;
$L__BB0_46:
	add.s64 	%rd31, %rd29, %rd4;
	setp.ge.u64 	%p32, %rd31, %rd2;
	@%p32 bra 	$L__BB0_52;
	add.s64 	%rd32, %rd30, %rd4;
	ld.global.nc.u8 	%rs15, [%rd32];
	cvt.u32.u8 	%r155, %rs15;
	sub.s32 	%r25, %r155, %r62;
	setp.ge.u32 	%p33, %r25, %r2;
	@%p33 bra 	$L__BB0_49;
	add.s32 	%r156, %r25, %r7;
	shl.b32 	%r157, %r156, 2;
	mov.u32 	%r158, s_hist;
	add.s32 	%r159, %r158, %r157;
	atom.shared.add.u32 	%r160, [%r159], 1;
$L__BB0_49:
	add.s64 	%rd39, %rd31, %rd4;
	setp.ge.u64 	%p34, %rd39, %rd2;
	@%p34 bra 	$L__BB0_52;
	add.s64 	%rd40, %rd32, %rd4;
	ld.global.nc.u8 	%rs16, [%rd40];
	cvt.u32.u8 	%r161, %rs16;
	sub.s32 	%r26, %r161, %r62;
	setp.ge.u32 	%p35, %r26, %r2;
	@%p35 bra 	$L__BB0_52;
	add.s32 	%r162, %r26, %r7;
	shl.b32 	%r163, %r162, 2;
	mov.u32 	%r164, s_hist;
	add.s32 	%r165, %r164, %r163;
	atom.shared.add.u32 	%r166, [%r165], 1;
$L__BB0_52:
	bar.sync 	0;
	setp.gt.u32 	%p36, %r235, %r1;
	@%p36 bra 	$L__BB0_68;
	add.s32 	%r27, %r6, -1;
	and.b32  	%r167, %r6, 7;
	add.s32 	%r28, %r167, -1;
	and.b32  	%r29, %r6, 120;
	and.b32  	%r30, %r5, 224;
	and.b32  	%r31, %r5, 96;
	and.b32  	%r32, %r5, 32;
	and.b32  	%r169, %r6, 134217720;
	neg.s32 	%r33, %r169;
	shl.b32 	%r34, %r2, 5;
	cvta.to.global.u64 	%rd33, %rd35;
$L__BB0_54:
	setp.lt.u32 	%p37, %r27, 7;
	mov.b32 	%r244, 0;
	mov.u32 	%r249, %r244;
	@%p37 bra 	$L__BB0_57;
	shl.b32 	%r173, %r235, 2;
	mov.u32 	%r174, s_hist;
	add.s32 	%r236, %r174, %r173;
	mov.b32 	%r238, 0;
	mov.u32 	%r237, %r33;
	mov.u32 	%r249, %r238;
$L__BB0_56:
	.pragma "nounroll";
	mad.lo.s32 	%r175, %r238, %r2, %r235;
	shl.b32 	%r176, %r175, 2;
	add.s32 	%r178, %r174, %r176;
	ld.shared.u32 	%r179, [%r236];
	add.s32 	%r180, %r179, %r249;
	shl.b32 	%r181, %r2, 2;
	add.s32 	%r182, %r178, %r181;
	ld.shared.u32 	%r183, [%r182];
	add.s32 	%r184, %r183, %r180;
	add.s32 	%r185, %r182, %r181;
	ld.shared.u32 	%r186, [%r185];
	add.s32 	%r187, %r186, %r184;
	add.s32 	%r188, %r185, %r181;
	ld.shared.u32 	%r189, [%r188];
	add.s32 	%r190, %r189, %r187;
	add.s32 	%r191, %r188, %r181;
	ld.shared.u32 	%r192, [%r191];
	add.s32 	%r193, %r192, %r190;
	add.s32 	%r194, %r191, %r181;
	ld.shared.u32 	%r195, [%r194];
	add.s32 	%r196, %r195, %r193;
	add.s32 	%r197, %r194, %r181;
	ld.shared.u32 	%r198, [%r197];
	add.s32 	%r199, %r198, %r196;
	add.s32 	%r200, %r197, %r181;
	ld.shared.u32 	%r201, [%r200];
	add.s32 	%r249, %r201, %r199;
	add.s32 	%r238, %r238, 8;
	add.s32 	%r237, %r237, 8;
	add.s32 	%r236, %r236, %r34;
	setp.ne.s32 	%p38, %r237, 0;
	mov.u32 	%r244, %r29;
	@%p38 bra 	$L__BB0_56;
$L__BB0_57:
	setp.eq.s32 	%p39, %r30, 0;
	@%p39 bra 	$L__BB0_65;
	setp.lt.u32 	%p40, %r28, 3;
	@%p40 bra 	$L__BB0_60;
	mad.lo.s32 	%r203, %r244, %r2, %r235;
	shl.b32 	%r204, %r203, 2;
	mov.u32 	%r205, s_hist;
	add.s32 	%r206, %r205, %r204;
	ld.shared.u32 	%r207, [%r206];
	add.s32 	%r208, %r207, %r249;
	shl.b32 	%r209, %r2, 2;
	add.s32 	%r210, %r206, %r209;
	ld.shared.u32 	%r211, [%r210];
	add.s32 	%r212, %r211, %r208;
	add.s32 	%r213, %r210, %r209;
	ld.shared.u32 	%r214, [%r213];
	add.s32 	%r215, %r214, %r212;
	add.s32 	%r216, %r213, %r209;
	ld.shared.u32 	%r217, [%r216];
	add.s32 	%r249, %r217, %r215;
	add.s32 	%r244, %r244, 4;
$L__BB0_60:
	setp.eq.s32 	%p41, %r31, 0;
	@%p41 bra 	$L__BB0_65;
	setp.eq.s32 	%p42, %r31, 32;
	@%p42 bra 	$L__BB0_63;
	mad.lo.s32 	%r219, %r244, %r2, %r235;
	shl.b32 	%r220, %r219, 2;
	mov.u32 	%r221, s_hist;
	add.s32 	%r222, %r221, %r220;
	ld.shared.u32 	%r223, [%r222];
	add.s32 	%r224, %r223, %r249;
	shl.b32 	%r225, %r2, 2;
	add.s32 	%r226, %r222, %r225;
	ld.shared.u32 	%r227, [%r226];
	add.s32 	%r249, %r227, %r224;
	add.s32 	%r244, %r244, 2;
$L__BB0_63:
	setp.eq.s32 	%p43, %r32, 0;
	@%p43 bra 	$L__BB0_65;
	mad.lo.s32 	%r228, %r244, %r2, %r235;
	shl.b32 	%r229, %r228, 2;
	mov.u32 	%r230, s_hist;
	add.s32 	%r231, %r230, %r229;
	ld.shared.u32 	%r232, [%r231];
	add.s32 	%r249, %r232, %r249;
$L__BB0_65:
	setp.eq.s32 	%p44, %r249, 0;
	@%p44 bra 	$L__BB0_67;
	mul.wide.s32 	%rd41, %r235, 4;
	add.s64 	%rd42, %rd33, %rd41;
	atom.global.add.u32 	%r233, [%rd42], %r249;
$L__BB0_67:
	add.s32 	%r235, %r235, %r4;
	setp.le.s32 	%p45, %r235, %r1;
	@%p45 bra 	$L__BB0_54;
$L__BB0_68:
	ret;

}


// ===== COMPILED SASS (sm_100) =====

	.target	sm_100

	.elftype	@"ET_EXEC"


//--------------------- .note.nv.tkinfo           --------------------------
	.section	.note.nv.tkinfo,"",@"SHT_NOTE"
	.sectionflags	@"SHF_NOTE_NV_TKINFO"
	.tkinfo
        /*0018*/ 	.word	0x00000002
        /*0030*/ 	.string	""
        /*0030*/ 	.string	"ptxas"
        /*0030*/ 	.string	"Cuda compilation tools, release 13.0, V13.0.88"
        /*0030*/ 	.string	"Build cuda_13.0.r13.0/compiler.36424714_0"
        /*0030*/ 	.string	"-arch sm_100 -m 64 "



//--------------------- .note.nv.cuinfo           --------------------------
	.section	.note.nv.cuinfo,"",@"SHT_NOTE"
	.sectionflags	@"SHF_NOTE_NV_CUINFO"
        /*0018*/ 	.short	0x0002
        /*001a*/ 	.short	0x0064
        /*001c*/ 	.short	0x0082
	.zero		2


//--------------------- .nv.info                  --------------------------
	.section	.nv.info,"",@"SHT_CUDA_INFO"
	.align	4


	//----- nvinfo : EIATTR_REGCOUNT
	.align		4
        /*0000*/ 	.byte	0x04, 0x2f
        /*0002*/ 	.short	(.L_1 - .L_0)
	.align		4
.L_0:
        /*0004*/ 	.word	index@(_Z22histogram_range_kernelPKhPjjii)
        /*0008*/ 	.word	0x00000014


	//----- nvinfo : EIATTR_FRAME_SIZE
	.align		4
.L_1:
        /*000c*/ 	.byte	0x04, 0x11
        /*000e*/ 	.short	(.L_3 - .L_2)
	.align		4
.L_2:
        /*0010*/ 	.word	index@(_Z22histogram_range_kernelPKhPjjii)
        /*0014*/ 	.word	0x00000000


	//----- nvinfo : EIATTR_MIN_STACK_SIZE
	.align		4
.L_3:
        /*0018*/ 	.byte	0x04, 0x12
        /*001a*/ 	.short	(.L_5 - .L_4)
	.align		4
.L_4:
        /*001c*/ 	.word	index@(_Z22histogram_range_kernelPKhPjjii)
        /*0020*/ 	.word	0x00000000
.L_5:


//--------------------- .nv.compat                --------------------------
	.section	.nv.compat,"",@"SHT_CUDA_COMPAT_INFO"
	.align	4
        /*0000*/ 	.byte	0x02, 0x09, 0x00, 0x00, 0x02, 0x02, 0x01, 0x00, 0x02, 0x05, 0x05, 0x00, 0x03, 0x07, 0x01, 0x01
        /*0010*/ 	.byte	0x02, 0x03, 0x00, 0x00, 0x02, 0x06, 0x01, 0x00, 0x04, 0x0b, 0x08, 0x00, 0x09, 0x00, 0x00, 0x00
        /*0020*/ 	.byte	0x00, 0x00, 0x00, 0x00


//--------------------- .nv.info._Z22histogram_range_kernelPKhPjjii --------------------------
	.section	.nv.info._Z22histogram_range_kernelPKhPjjii,"",@"SHT_CUDA_INFO"
	.sectionflags	@""
	.align	4


	//----- nvinfo : EIATTR_CUDA_API_VERSION
	.align		4
        /*0000*/ 	.byte	0x04, 0x37
        /*0002*/ 	.short	(.L_7 - .L_6)
.L_6:
        /*0004*/ 	.word	0x00000082


	//----- nvinfo : EIATTR_KPARAM_INFO
	.align		4
.L_7:
        /*0008*/ 	.byte	0x04, 0x17
        /*000a*/ 	.short	(.L_9 - .L_8)
.L_8:
        /*000c*/ 	.word	0x00000000
        /*0010*/ 	.short	0x0004
        /*0012*/ 	.short	0x0018
        /*0014*/ 	.byte	0x00, 0xf0, 0x11, 0x00


	//----- nvinfo : EIATTR_KPARAM_INFO
	.align		4
.L_9:
        /*0018*/ 	.byte	0x04, 0x17
        /*001a*/ 	.short	(.L_11 - .L_10)
.L_10:
        /*001c*/ 	.word	0x00000000
        /*0020*/ 	.short	0x0003
        /*0022*/ 	.short	0x0014
        /*0024*/ 	.byte	0x00, 0xf0, 0x11, 0x00


	//----- nvinfo : EIATTR_KPARAM_INFO
	.align		4
.L_11:
        /*0028*/ 	.byte	0x04, 0x17
        /*002a*/ 	.short	(.L_13 - .L_12)
.L_12:
        /*002c*/ 	.word	0x00000000
        /*0030*/ 	.short	0x0002
        /*0032*/ 	.short	0x0010
        /*0034*/ 	.byte	0x00, 0xf0, 0x11, 0x00


	//----- nvinfo : EIATTR_KPARAM_INFO
	.align		4
.L_13:
        /*0038*/ 	.byte	0x04, 0x17
        /*003a*/ 	.short	(.L_15 - .L_14)
.L_14:
        /*003c*/ 	.word	0x00000000
        /*0040*/ 	.short	0x0001
        /*0042*/ 	.short	0x0008
        /*0044*/ 	.byte	0x00, 0xf5, 0x21, 0x00


	//----- nvinfo : EIATTR_KPARAM_INFO
	.align		4
.L_15:
        /*0048*/ 	.byte	0x04, 0x17
        /*004a*/ 	.short	(.L_17 - .L_16)
.L_16:
        /*004c*/ 	.word	0x00000000
        /*0050*/ 	.short	0x0000
        /*0052*/ 	.short	0x0000
        /*0054*/ 	.byte	0x00, 0xf5, 0x21, 0x00


	//----- nvinfo : EIATTR_SPARSE_MMA_MASK
	.align		4
.L_17:
        /*0058*/ 	.byte	0x03, 0x50
        /*005a*/ 	.short	0x0000


	//----- nvinfo : EIATTR_MAXREG_COUNT
	.align		4
        /*005c*/ 	.byte	0x03, 0x1b
        /*005e*/ 	.short	0x00ff


	//----- nvinfo : EIATTR_NUM_BARRIERS
	.align		4
        /*0060*/ 	.byte	0x02, 0x4c
        /*0062*/ 	.byte	0x01
	.zero		1


	//----- nvinfo : EIATTR_MERCURY_ISA_VERSION
	.align		4
        /*0064*/ 	.byte	0x03, 0x5f
        /*0066*/ 	.short	0x0101


	//----- nvinfo : EIATTR_VRC_CTA_INIT_COUNT
	.align		4
        /*0068*/ 	.byte	0x02, 0x4a
	.zero		1
	.zero		1


	//----- nvinfo : EIATTR_EXIT_INSTR_OFFSETS
	.align		4
        /*006c*/ 	.byte	0x04, 0x1c
        /*006e*/ 	.short	(.L_19 - .L_18)


	//   ....[0]....
.L_18:
        /*0070*/ 	.word	0x00000050


	//   ....[1]....
        /*0074*/ 	.word	0x00001540


	//   ....[2]....
        /*0078*/ 	.word	0x00001bd0


	//----- nvinfo : EIATTR_CRS_STACK_SIZE
	.align		4
.L_19:
        /*007c*/ 	.byte	0x04, 0x1e
        /*007e*/ 	.short	(.L_21 - .L_20)
.L_20:
        /*0080*/ 	.word	0x00000000


	//----- nvinfo : EIATTR_CBANK_PARAM_SIZE
	.align		4
.L_21:
        /*0084*/ 	.byte	0x03, 0x19
        /*0086*/ 	.short	0x001c


	//----- nvinfo : EIATTR_PARAM_CBANK
	.align		4
        /*0088*/ 	.byte	0x04, 0x0a
        /*008a*/ 	.short	(.L_23 - .L_22)
	.align		4
.L_22:
        /*008c*/ 	.word	index@(.nv.constant0._Z22histogram_range_kernelPKhPjjii)
        /*0090*/ 	.short	0x0380
        /*0092*/ 	.short	0x001c


	//----- nvinfo : EIATTR_SW_WAR
	.align		4
.L_23:
        /*0094*/ 	.byte	0x04, 0x36
        /*0096*/ 	.short	(.L_25 - .L_24)
.L_24:
        /*0098*/ 	.word	0x00000008
.L_25:


//--------------------- .nv.callgraph             --------------------------
	.section	.nv.callgraph,"",@"SHT_CUDA_CALLGRAPH"
	.align	4
	.sectionentsize	8
	.align		4
        /*0000*/ 	.word	0x00000000
	.align		4
        /*0004*/ 	.word	0xffffffff
	.align		4
        /*0008*/ 	.word	0x00000000
	.align		4
        /*000c*/ 	.word	0xfffffffe
	.align		4
        /*0010*/ 	.word	0x00000000
	.align		4
        /*0014*/ 	.word	0xfffffffd
	.align		4
        /*0018*/ 	.word	0x00000000
	.align		4
        /*001c*/ 	.word	0xfffffffc


//--------------------- .text._Z22histogram_range_kernelPKhPjjii --------------------------
	.section	.text._Z22histogram_range_kernelPKhPjjii,"ax",@progbits
	.align	128
        .global         _Z22histogram_range_kernelPKhPjjii
        .type           _Z22histogram_range_kernelPKhPjjii,@function
        .size           _Z22histogram_range_kernelPKhPjjii,(.L_x_44 - _Z22histogram_range_kernelPKhPjjii)
        .other          _Z22histogram_range_kernelPKhPjjii,@"STO_CUDA_ENTRY STV_DEFAULT"
_Z22histogram_range_kernelPKhPjjii:
.text._Z22histogram_range_kernelPKhPjjii:
[----:B------:R-:W-:Y:S08]  /*0000*/  LDC R1, c[0x0][0x37c] ;  /* 0x0000df00ff017b82 */ /* 0x000ff00000000800 */
[----:B------:R-:W0:Y:S01]  /*0010*/  LDC R4, c[0x0][0x394] ;  /* 0x0000e500ff047b82 */ /* 0x000e220000000800 */
[----:B------:R-:W0:Y:S02]  /*0020*/  LDCU UR4, c[0x0][0x398] ;  /* 0x00007300ff0477ac */ /* 0x000e240008000800 */
[----:B0-----:R-:W-:-:S04]  /*0030*/  IADD3 R2, PT, PT, -R4, UR4, RZ ;  /* 0x0000000404027c10 */ /* 0x001fc8000fffe1ff */
[----:B------:R-:W-:-:S13]  /*0040*/  ISETP.GE.AND P0, PT, R2, RZ, PT ;  /* 0x000000ff0200720c */ /* 0x000fda0003f06270 */
[----:B------:R-:W-:Y:S05]  /*0050*/  @!P0 EXIT ;  /* 0x000000000000894d */ /* 0x000fea0003800000 */
[----:B------:R-:W0:Y:S01]  /*0060*/  LDCU UR12, c[0x0][0x360] ;  /* 0x00006c00ff0c77ac */ /* 0x000e220008000800 */
[----:B------:R-:W1:Y:S01]  /*0070*/  S2R R3, SR_TID.X ;  /* 0x0000000000037919 */ /* 0x000e620000002100 */
[----:B------:R-:W-:Y:S01]  /*0080*/  VIADD R0, R2, 0x1 ;  /* 0x0000000102007836 */ /* 0x000fe20000000000 */
[----:B------:R-:W-:Y:S01]  /*0090*/  BSSY.RECONVERGENT B0, `(.L_x_0) ;  /* 0x0000011000007945 */ /* 0x000fe20003800200 */
[----:B------:R-:W2:Y:S01]  /*00a0*/  LDCU UR10, c[0x0][0x390] ;  /* 0x00007200ff0a77ac */ /* 0x000ea20008000800 */
[----:B------:R-:W3:Y:S01]  /*00b0*/  S2R R9, SR_CTAID.X ;  /* 0x0000000000097919 */ /* 0x000ee20000002500 */
[----:B0-----:R-:W-:-:S04]  /*00c0*/  UIADD3 UR7, UPT, UPT, UR12, 0x1f, URZ ;  /* 0x0000001f0c077890 */ /* 0x001fc8000fffe0ff */
[----:B------:R-:W-:-:S06]  /*00d0*/  USHF.R.U32.HI UR4, URZ, 0x5, UR7 ;  /* 0x00000005ff047899 */ /* 0x000fcc0008011607 */
[----:B------:R-:W-:-:S05]  /*00e0*/  IMAD R6, R0, UR4, RZ ;  /* 0x0000000400067c24 */ /* 0x000fca000f8e02ff */
[----:B-1----:R-:W-:-:S13]  /*00f0*/  ISETP.GE.U32.AND P0, PT, R3, R6, PT ;  /* 0x000000060300720c */ /* 0x002fda0003f06070 */
[----:B--23--:R-:W-:Y:S05]  /*0100*/  @P0 BRA `(.L_x_1) ;  /* 0x0000000000240947 */ /* 0x00cfea0003800000 */
[----:B------:R-:W0:Y:S01]  /*0110*/  S2R R8, SR_CgaCtaId ;  /* 0x0000000000087919 */ /* 0x000e220000008800 */
[----:B------:R-:W-:Y:S01]  /*0120*/  MOV R7, 0x400 ;  /* 0x0000040000077802 */ /* 0x000fe20000000f00 */
[----:B------:R-:W-:-:S03]  /*0130*/  IMAD.MOV.U32 R5, RZ, RZ, R3 ;  /* 0x000000ffff057224 */ /* 0x000fc600078e0003 */
[----:B0-----:R-:W-:-:S07]  /*0140*/  LEA R8, R8, R7, 0x18 ;  /* 0x0000000708087211 */ /* 0x001fce00078ec0ff */
.L_x_2:
[C---:B------:R-:W-:Y:S02]  /*0150*/  IMAD R7, R5.reuse, 0x4, R8 ;  /* 0x0000000405077824 */ /* 0x040fe400078e0208 */
[----:B------:R-:W-:-:S03]  /*0160*/  VIADD R5, R5, UR12 ;  /* 0x0000000c05057c36 */ /* 0x000fc60008000000 */
[----:B------:R0:W-:Y:S02]  /*0170*/  STS [R7], RZ ;  /* 0x000000ff07007388 */ /* 0x0001e40000000800 */
[----:B------:R-:W-:-:S13]  /*0180*/  ISETP.GE.AND P0, PT, R5, R6, PT ;  /* 0x000000060500720c */ /* 0x000fda0003f06270 */
[----:B0-----:R-:W-:Y:S05]  /*0190*/  @!P0 BRA `(.L_x_2) ;  /* 0xfffffffc00ec8947 */ /* 0x001fea000383ffff */
.L_x_1:
[----:B------:R-:W-:Y:S05]  /*01a0*/  BSYNC.RECONVERGENT B0 ;  /* 0x0000000000007941 */ /* 0x000fea0003800200 */
.L_x_0:
[----:B------:R-:W-:Y:S01]  /*01b0*/  USHF.L.U32 UR5, UR12, 0x4, URZ ;  /* 0x000000040c057899 */ /* 0x000fe200080006ff */
[--C-:B------:R-:W-:Y:S01]  /*01c0*/  IMAD.MOV.U32 R6, RZ, RZ, R3.reuse ;  /* 0x000000ffff067224 */ /* 0x100fe200078e0003 */
[----:B------:R-:W-:Y:S01]  /*01d0*/  SHF.R.U32.HI R5, RZ, 0x5, R3 ;  /* 0x00000005ff057819 */ /* 0x000fe20000011603 */
[----:B------:R-:W-:Y:S01]  /*01e0*/  IMAD.MOV.U32 R7, RZ, RZ, RZ ;  /* 0x000000ffff077224 */ /* 0x000fe200078e00ff */
[----:B------:R-:W-:Y:S02]  /*01f0*/  BAR.SYNC.DEFER_BLOCKING 0x0 ;  /* 0x0000000000007b1d */ /* 0x000fe40000010000 */
[----:B------:R-:W-:-:S04]  /*0200*/  IMAD.WIDE.U32 R8, R9, UR5, R6 ;  /* 0x0000000509087c25 */ /* 0x000fc8000f8e0006 */
[----:B------:R-:W0:Y:S01]  /*0210*/  LDCU.64 UR8, c[0x0][0x358] ;  /* 0x00006b00ff0877ac */ /* 0x000e220008000a00 */
[----:B------:R-:W-:Y:S01]  /*0220*/  BSSY.RECONVERGENT B0, `(.L_x_3) ;  /* 0x000012f000007945 */ /* 0x000fe20003800200 */
[----:B------:R-:W-:Y:S01]  /*0230*/  ISETP.GE.U32.AND P0, PT, R8, UR10, PT ;  /* 0x0000000a08007c0c */ /* 0x000fe2000bf06070 */
[----:B------:R-:W-:-:S03]  /*0240*/  IMAD R5, R0, R5, RZ ;  /* 0x0000000500057224 */ /* 0x000fc600078e02ff */
[----:B------:R-:W-:-:S13]  /*0250*/  ISETP.GE.U32.AND.EX P0, PT, R9, RZ, PT, P0 ;  /* 0x000000ff0900720c */ /* 0x000fda0003f06100 */
[----:B0-----:R-:W-:Y:S05]  /*0260*/  @P0 BRA `(.L_x_4) ;  /* 0x0000001000a80947 */ /* 0x001fea0003800000 */
[----:B------:R-:W0:Y:S02]  /*0270*/  LDCU.64 UR14, c[0x0][0x380] ;  /* 0x00007000ff0e77ac */ /* 0x000e240008000a00 */
[----:B0-----:R-:W-:-:S04]  /*0280*/  IADD3 R6, P0, PT, R8, UR14, RZ ;  /* 0x0000000e08067c10 */ /* 0x001fc8000ff1e0ff */
[----:B------:R-:W-:-:S05]  /*0290*/  IADD3.X R7, PT, PT, R9, UR15, RZ, P0, !PT ;  /* 0x0000000f09077c10 */ /* 0x000fca00087fe4ff */
[----:B------:R-:W2:Y:S01]  /*02a0*/  LDG.E.U8.CONSTANT R11, desc[UR8][R6.64] ;  /* 0x00000008060b7981 */ /* 0x000ea2000c1e9100 */
[----:B------:R-:W-:Y:S01]  /*02b0*/  IADD3 R10, P0, PT, R8, UR12, RZ ;  /* 0x0000000c080a7c10 */ /* 0x000fe2000ff1e0ff */
[----:B------:R-:W-:Y:S04]  /*02c0*/  BSSY.RECONVERGENT B1, `(.L_x_5) ;  /* 0x000000d000017945 */ /* 0x000fe80003800200 */
[----:B------:R-:W-:Y:S01]  /*02d0*/  IMAD.X R12, RZ, RZ, R9, P0 ;  /* 0x000000ffff0c7224 */ /* 0x000fe200000e0609 */
[----:B------:R-:W-:-:S04]  /*02e0*/  ISETP.GE.U32.AND P0, PT, R10, UR10, PT ;  /* 0x0000000a0a007c0c */ /* 0x000fc8000bf06070 */
[----:B------:R-:W-:Y:S01]  /*02f0*/  ISETP.GE.U32.AND.EX P0, PT, R12, RZ, PT, P0 ;  /* 0x000000ff0c00720c */ /* 0x000fe20003f06100 */
[----:B--2---:R-:W-:-:S05]  /*0300*/  IMAD.IADD R11, R11, 0x1, -R4 ;  /* 0x000000010b0b7824 */ /* 0x004fca00078e0a04 */
[----:B------:R-:W-:-:S13]  /*0310*/  ISETP.GE.U32.AND P1, PT, R11, R0, PT ;  /* 0x000000000b00720c */ /* 0x000fda0003f26070 */
[----:B------:R-:W-:Y:S05]  /*0320*/  @P1 BRA `(.L_x_6) ;  /* 0x0000000000181947 */ /* 0x000fea0003800000 */
[----:B------:R-:W0:Y:S01]  /*0330*/  S2UR UR6, SR_CgaCtaId ;  /* 0x00000000000679c3 */ /* 0x000e220000008800 */
[----:B------:R-:W-:Y:S01]  /*0340*/  UMOV UR5, 0x400 ;  /* 0x0000040000057882 */ /* 0x000fe20000000000 */
[----:B------:R-:W-:Y:S01]  /*0350*/  IMAD.IADD R8, R5, 0x1, R11 ;  /* 0x0000000105087824 */ /* 0x000fe200078e020b */
[----:B0-----:R-:W-:-:S06]  /*0360*/  ULEA UR5, UR6, UR5, 0x18 ;  /* 0x0000000506057291 */ /* 0x001fcc000f8ec0ff */
[----:B------:R-:W-:-:S05]  /*0370*/  LEA R8, R8, UR5, 0x2 ;  /* 0x0000000508087c11 */ /* 0x000fca000f8e10ff */
[----:B------:R0:W-:Y:S02]  /*0380*/  ATOMS.POPC.INC.32 RZ, [R8+URZ] ;  /* 0x0000000008ff7f8c */ /* 0x0001e4000d8000ff */
.L_x_6:
[----:B------:R-:W-:Y:S05]  /*0390*/  BSYNC.RECONVERGENT B1 ;  /* 0x0000000000017941 */ /* 0x000fea0003800200 */
.L_x_5:
[----:B------:R-:W-:Y:S05]  /*03a0*/  @P0 BRA `(.L_x_4) ;  /* 0x0000001000580947 */ /* 0x000fea0003800000 */
[----:B------:R-:W-:-:S05]  /*03b0*/  IADD3 R6, P0, PT, R6, UR12, RZ ;  /* 0x0000000c06067c10 */ /* 0x000fca000ff1e0ff */
[----:B------:R-:W-:-:S05]  /*03c0*/  IMAD.X R7, RZ, RZ, R7, P0 ;  /* 0x000000ffff077224 */ /* 0x000fca00000e0607 */
        /* <DEDUP_REMOVED lines=9> */
[----:B------:R-:W1:Y:S01]  /*0460*/  S2UR UR6, SR_CgaCtaId ;  /* 0x00000000000679c3 */ /* 0x000e620000008800 */
[----:B------:R-:W-:Y:S01]  /*0470*/  UMOV UR5, 0x400 ;  /* 0x0000040000057882 */ /* 0x000fe20000000000 */
[----:B0-----:R-:W-:Y:S01]  /*0480*/  IMAD.IADD R8, R5, 0x1, R9 ;  /* 0x0000000105087824 */ /* 0x001fe200078e0209 */
[----:B-1----:R-:W-:-:S06]  /*0490*/  ULEA UR5, UR6, UR5, 0x18 ;  /* 0x0000000506057291 */ /* 0x002fcc000f8ec0ff */
[----:B------:R-:W-:-:S05]  /*04a0*/  LEA R8, R8, UR5, 0x2 ;  /* 0x0000000508087c11 */ /* 0x000fca000f8e10ff */
[----:B------:R1:W-:Y:S02]  /*04b0*/  ATOMS.POPC.INC.32 RZ, [R8+URZ] ;  /* 0x0000000008ff7f8c */ /* 0x0003e4000d8000ff */
.L_x_8:
[----:B------:R-:W-:Y:S05]  /*04c0*/  BSYNC.RECONVERGENT B1 ;  /* 0x0000000000017941 */ /* 0x000fea0003800200 */
.L_x_7:
        /* <DEDUP_REMOVED lines=12> */
[----:B------:R-:W2:Y:S01]  /*0590*/  S2UR UR6, SR_CgaCtaId ;  /* 0x00000000000679c3 */ /* 0x000ea20000008800 */
[----:B------:R-:W-:Y:S01]  /*05a0*/  UMOV UR5, 0x400 ;  /* 0x0000040000057882 */ /* 0x000fe20000000000 */
[----:B01----:R-:W-:Y:S01]  /*05b0*/  IMAD.IADD R8, R5, 0x1, R9 ;  /* 0x0000000105087824 */ /* 0x003fe200078e0209 */
[----:B--2---:R-:W-:-:S06]  /*05c0*/  ULEA UR5, UR6, UR5, 0x18 ;  /* 0x0000000506057291 */ /* 0x004fcc000f8ec0ff */
[----:B------:R-:W-:-:S05]  /*05d0*/  LEA R8, R8, UR5, 0x2 ;  /* 0x0000000508087c11 */ /* 0x000fca000f8e10ff */
[----:B------:R2:W-:Y:S02]  /*05e0*/  ATOMS.POPC.INC.32 RZ, [R8+URZ] ;  /* 0x0000000008ff7f8c */ /* 0x0005e4000d8000ff */
.L_x_10:
[----:B------:R-:W-:Y:S05]  /*05f0*/  BSYNC.RECONVERGENT B1 ;  /* 0x0000000000017941 */ /* 0x000fea0003800200 */
.L_x_9:
[----:B------:R-:W-:Y:S05]  /*0600*/  @P0 BRA `(.L_x_4) ;  /* 0x0000000c00c00947 */ /* 0x000fea0003800000 */
[----:B------:R-:W-:-:S05]  /*0610*/  IADD3 R6, P0, PT, R6, UR12, RZ ;  /* 0x0000000c06067c10 */ /* 0x000fca000ff1e0ff */
[----:B------:R-:W-:-:S05]  /*0620*/  IMAD.X R7, RZ, RZ, R7, P0 ;  /* 0x000000ffff077224 */ /* 0x000fca00000e0607 */
[----:B------:R-:W3:Y:S01]  /*0630*/  LDG.E.U8.CONSTANT R9, desc[UR8][R6.64] ;  /* 0x0000000806097981 */ /* 0x000ee2000c1e9100 */
[----:B------:R-:W-:Y:S01]  /*0640*/  IADD3 R10, P0, PT, R10, UR12, RZ ;  /* 0x0000000c0a0a7c10 */ /* 0x000fe2000ff1e0ff */
[----:B------:R-:W-:Y:S04]  /*0650*/  BSSY.RECONVERGENT B1, `(.L_x_11) ;  /* 0x000000d000017945 */ /* 0x000fe80003800200 */
[----:B------:R-:W-:Y:S01]  /*0660*/  IMAD.X R12, RZ, RZ, R12, P0 ;  /* 0x000000ffff0c7224 */ /* 0x000fe200000e060c */
[----:B------:R-:W-:-:S04]  /*0670*/  ISETP.GE.U32.AND P0, PT, R10, UR10, PT ;  /* 0x0000000a0a007c0c */ /* 0x000fc8000bf06070 */
[----:B------:R-:W-:Y:S01]  /*0680*/  ISETP.GE.U32.AND.EX P0, PT, R12, RZ, PT, P0 ;  /* 0x000000ff0c00720c */ /* 0x000fe20003f06100 */
[----:B---3--:R-:W-:-:S05]  /*0690*/  IMAD.IADD R9, R9, 0x1, -R4 ;  /* 0x0000000109097824 */ /* 0x008fca00078e0a04 */
[----:B------:R-:W-:-:S13]  /*06a0*/  ISETP.GE.U32.AND P1, PT, R9, R0, PT ;  /* 0x000000000900720c */ /* 0x000fda0003f26070 */
[----:B------:R-:W-:Y:S05]  /*06b0*/  @P1 BRA `(.L_x_12) ;  /* 0x0000000000181947 */ /* 0x000fea0003800000 */
[----:B------:R-:W3:Y:S01]  /*06c0*/  S2UR UR6, SR_CgaCtaId ;  /* 0x00000000000679c3 */ /* 0x000ee20000008800 */
[----:B------:R-:W-:Y:S01]  /*06d0*/  UMOV UR5, 0x400 ;  /* 0x0000040000057882 */ /* 0x000fe20000000000 */
[----:B012---:R-:W-:Y:S01]  /*06e0*/  IMAD.IADD R8, R5, 0x1, R9 ;  /* 0x0000000105087824 */ /* 0x007fe200078e0209 */
[----:B---3--:R-:W-:-:S06]  /*06f0*/  ULEA UR5, UR6, UR5, 0x18 ;  /* 0x0000000506057291 */ /* 0x008fcc000f8ec0ff */
[----:B------:R-:W-:-:S05]  /*0700*/  LEA R8, R8, UR5, 0x2 ;  /* 0x0000000508087c11 */ /* 0x000fca000f8e10ff */
[----:B------:R3:W-:Y:S02]  /*0710*/  ATOMS.POPC.INC.32 RZ, [R8+URZ] ;  /* 0x0000000008ff7f8c */ /* 0x0007e4000d8000ff */
.L_x_12:
[----:B------:R-:W-:Y:S05]  /*0720*/  BSYNC.RECONVERGENT B1 ;  /* 0x0000000000017941 */ /* 0x000fea0003800200 */
.L_x_11:
[----:B------:R-:W-:Y:S05]  /*0730*/  @P0 BRA `(.L_x_4) ;  /* 0x0000000c00740947 */ /* 0x000fea0003800000 */
[----:B------:R-:W-:-:S05]  /*0740*/  IADD3 R6, P0, PT, R6, UR12, RZ ;  /* 0x0000000c06067c10 */ /* 0x000fca000ff1e0ff */
[----:B------:R-:W-:-:S05]  /*0750*/  IMAD.X R7, RZ, RZ, R7, P0 ;  /* 0x000000ffff077224 */ /* 0x000fca00000e0607 */
[----:B------:R-:W4:Y:S01]  /*0760*/  LDG.E.U8.CONSTANT R9, desc[UR8][R6.64] ;  /* 0x0000000806097981 */ /* 0x000f22000c1e9100 */
[----:B------:R-:W-:Y:S01]  /*0770*/  IADD3 R10, P0, PT, R10, UR12, RZ ;  /* 0x0000000c0a0a7c10 */ /* 0x000fe2000ff1e0ff */
[----:B------:R-:W-:Y:S04]  /*0780*/  BSSY.RECONVERGENT B1, `(.L_x_13) ;  /* 0x000000d000017945 */ /* 0x000fe80003800200 */
[----:B------:R-:W-:Y:S01]  /*0790*/  IMAD.X R12, RZ, RZ, R12, P0 ;  /* 0x000000ffff0c7224 */ /* 0x000fe200000e060c */
[----:B------:R-:W-:-:S04]  /*07a0*/  ISETP.GE.U32.AND P0, PT, R10, UR10, PT ;  /* 0x0000000a0a007c0c */ /* 0x000fc8000bf06070 */
[----:B------:R-:W-:Y:S01]  /*07b0*/  ISETP.GE.U32.AND.EX P0, PT, R12, RZ, PT, P0 ;  /* 0x000000ff0c00720c */ /* 0x000fe20003f06100 */
[----:B----4-:R-:W-:-:S05]  /*07c0*/  IMAD.IADD R9, R9, 0x1, -R4 ;  /* 0x0000000109097824 */ /* 0x010fca00078e0a04 */
[----:B------:R-:W-:-:S13]  /*07d0*/  ISETP.GE.U32.AND P1, PT, R9, R0, PT ;  /* 0x000000000900720c */ /* 0x000fda0003f26070 */
[----:B------:R-:W-:Y:S05]  /*07e0*/  @P1 BRA `(.L_x_14) ;  /* 0x0000000000181947 */ /* 0x000fea0003800000 */
[----:B------:R-:W4:Y:S01]  /*07f0*/  S2UR UR6, SR_CgaCtaId ;  /* 0x00000000000679c3 */ /* 0x000f220000008800 */
[----:B------:R-:W-:Y:S01]  /*0800*/  UMOV UR5, 0x400 ;  /* 0x0000040000057882 */ /* 0x000fe20000000000 */
[----:B0123--:R-:W-:Y:S01]  /*0810*/  IMAD.IADD R8, R5, 0x1, R9 ;  /* 0x0000000105087824 */ /* 0x00ffe200078e0209 */
[----:B----4-:R-:W-:-:S06]  /*0820*/  ULEA UR5, UR6, UR5, 0x18 ;  /* 0x0000000506057291 */ /* 0x010fcc000f8ec0ff */
[----:B------:R-:W-:-:S05]  /*0830*/  LEA R8, R8, UR5, 0x2 ;  /* 0x0000000508087c11 */ /* 0x000fca000f8e10ff */
[----:B------:R4:W-:Y:S02]  /*0840*/  ATOMS.POPC.INC.32 RZ, [R8+URZ] ;  /* 0x0000000008ff7f8c */ /* 0x0009e4000d8000ff */
.L_x_14:
[----:B------:R-:W-:Y:S05]  /*0850*/  BSYNC.RECONVERGENT B1 ;  /* 0x0000000000017941 */ /* 0x000fea0003800200 */
.L_x_13:
[----:B------:R-:W-:Y:S05]  /*0860*/  @P0 BRA `(.L_x_4) ;  /* 0x0000000c00280947 */ /* 0x000fea0003800000 */
[----:B------:R-:W-:-:S05]  /*0870*/  IADD3 R6, P0, PT, R6, UR12, RZ ;  /* 0x0000000c06067c10 */ /* 0x000fca000ff1e0ff */
[----:B------:R-:W-:-:S05]  /*0880*/  IMAD.X R7, RZ, RZ, R7, P0 ;  /* 0x000000ffff077224 */ /* 0x000fca00000e0607 */
[----:B------:R-:W5:Y:S01]  /*0890*/  LDG.E.U8.CONSTANT R9, desc[UR8][R6.64] ;  /* 0x0000000806097981 */ /* 0x000f62000c1e9100 */
[----:B------:R-:W-:Y:S01]  /*08a0*/  IADD3 R10, P0, PT, R10, UR12, RZ ;  /* 0x0000000c0a0a7c10 */ /* 0x000fe2000ff1e0ff */
[----:B------:R-:W-:Y:S04]  /*08b0*/  BSSY.RECONVERGENT B1, `(.L_x_15) ;  /* 0x000000d000017945 */ /* 0x000fe80003800200 */
[----:B------:R-:W-:Y:S01]  /*08c0*/  IMAD.X R12, RZ, RZ, R12, P0 ;  /* 0x000000ffff0c7224 */ /* 0x000fe200000e060c */
[----:B------:R-:W-:-:S04]  /*08d0*/  ISETP.GE.U32.AND P0, PT, R10, UR10, PT ;  /* 0x0000000a0a007c0c */ /* 0x000fc8000bf06070 */
[----:B------:R-:W-:Y:S01]  /*08e0*/  ISETP.GE.U32.AND.EX P0, PT, R12, RZ, PT, P0 ;  /* 0x000000ff0c00720c */ /* 0x000fe20003f06100 */
[----:B-----5:R-:W-:-:S05]  /*08f0*/  IMAD.IADD R9, R9, 0x1, -R4 ;  /* 0x0000000109097824 */ /* 0x020fca00078e0a04 */
[----:B------:R-:W-:-:S13]  /*0900*/  ISETP.GE.U32.AND P1, PT, R9, R0, PT ;  /* 0x000000000900720c */ /* 0x000fda0003f26070 */
[----:B------:R-:W-:Y:S05]  /*0910*/  @P1 BRA `(.L_x_16) ;  /* 0x0000000000181947 */ /* 0x000fea0003800000 */
[----:B------:R-:W5:Y:S01]  /*0920*/  S2UR UR6, SR_CgaCtaId ;  /* 0x00000000000679c3 */ /* 0x000f620000008800 */
[----:B------:R-:W-:Y:S01]  /*0930*/  UMOV UR5, 0x400 ;  /* 0x0000040000057882 */ /* 0x000fe20000000000 */
[----:B01234-:R-:W-:Y:S01]  /*0940*/  IMAD.IADD R8, R5, 0x1, R9 ;  /* 0x0000000105087824 */ /* 0x01ffe200078e0209 */
[----:B-----5:R-:W-:-:S06]  /*0950*/  ULEA UR5, UR6, UR5, 0x18 ;  /* 0x0000000506057291 */ /* 0x020fcc000f8ec0ff */
[----:B------:R-:W-:-:S05]  /*0960*/  LEA R8, R8, UR5, 0x2 ;  /* 0x0000000508087c11 */ /* 0x000fca000f8e10ff */
[----:B------:R0:W-:Y:S02]  /*0970*/  ATOMS.POPC.INC.32 RZ, [R8+URZ] ;  /* 0x0000000008ff7f8c */ /* 0x0001e4000d8000ff */
.L_x_16:
[----:B------:R-:W-:Y:S05]  /*0980*/  BSYNC.RECONVERGENT B1 ;  /* 0x0000000000017941 */ /* 0x000fea0003800200 */
.L_x_15:
        /* <DEDUP_REMOVED lines=18> */
.L_x_18:
[----:B------:R-:W-:Y:S05]  /*0ab0*/  BSYNC.RECONVERGENT B1 ;  /* 0x0000000000017941 */ /* 0x000fea0003800200 */
.L_x_17:
        /* <DEDUP_REMOVED lines=18> */
.L_x_20:
[----:B------:R-:W-:Y:S05]  /*0be0*/  BSYNC.RECONVERGENT B1 ;  /* 0x0000000000017941 */ /* 0x000fea0003800200 */
.L_x_19:
        /* <DEDUP_REMOVED lines=18> */
.L_x_22:
[----:B------:R-:W-:Y:S05]  /*0d10*/  BSYNC.RECONVERGENT B1 ;  /* 0x0000000000017941 */ /* 0x000fea0003800200 */
.L_x_21:
        /* <DEDUP_REMOVED lines=18> */
.L_x_24:
[----:B------:R-:W-:Y:S05]  /*0e40*/  BSYNC.RECONVERGENT B1 ;  /* 0x0000000000017941 */ /* 0x000fea0003800200 */
.L_x_23:
        /* <DEDUP_REMOVED lines=18> */
.L_x_26:
[----:B------:R-:W-:Y:S05]  /*0f70*/  BSYNC.RECONVERGENT B1 ;  /* 0x0000000000017941 */ /* 0x000fea0003800200 */
.L_x_25:
        /* <DEDUP_REMOVED lines=18> */
.L_x_28:
[----:B------:R-:W-:Y:S05]  /*10a0*/  BSYNC.RECONVERGENT B1 ;  /* 0x0000000000017941 */ /* 0x000fea0003800200 */
.L_x_27:
        /* <DEDUP_REMOVED lines=18> */
.L_x_30:
[----:B------:R-:W-:Y:S05]  /*11d0*/  BSYNC.RECONVERGENT B1 ;  /* 0x0000000000017941 */ /* 0x000fea0003800200 */
.L_x_29:
        /* <DEDUP_REMOVED lines=18> */
.L_x_32:
[----:B------:R-:W-:Y:S05]  /*1300*/  BSYNC.RECONVERGENT B1 ;  /* 0x0000000000017941 */ /* 0x000fea0003800200 */
.L_x_31:
[----:B------:R-:W-:Y:S05]  /*1310*/  @P0 BRA `(.L_x_4) ;  /* 0x00000000007c0947 */ /* 0x000fea0003800000 */
[----:B------:R-:W-:-:S05]  /*1320*/  IADD3 R6, P0, PT, R6, UR12, RZ ;  /* 0x0000000c06067c10 */ /* 0x000fca000ff1e0ff */
[----:B------:R-:W-:-:S05]  /*1330*/  IMAD.X R7, RZ, RZ, R7, P0 ;  /* 0x000000ffff077224 */ /* 0x000fca00000e0607 */
[----:B------:R-:W5:Y:S01]  /*1340*/  LDG.E.U8.CONSTANT R9, desc[UR8][R6.64] ;  /* 0x0000000806097981 */ /* 0x000f62000c1e9100 */
[----:B01234-:R-:W-:Y:S01]  /*1350*/  IADD3 R8, P1, PT, R10, UR12, RZ ;  /* 0x0000000c0a087c10 */ /* 0x01ffe2000ff3e0ff */
[----:B------:R-:W-:Y:S03]  /*1360*/  BSSY.RECONVERGENT B1, `(.L_x_33) ;  /* 0x000000d000017945 */ /* 0x000fe60003800200 */
[----:B------:R-:W-:Y:S01]  /*1370*/  ISETP.GE.U32.AND P0, PT, R8, UR10, PT ;  /* 0x0000000a08007c0c */ /* 0x000fe2000bf06070 */
[----:B------:R-:W-:-:S05]  /*1380*/  IMAD.X R8, RZ, RZ, R12, P1 ;  /* 0x000000ffff087224 */ /* 0x000fca00008e060c */
[----:B------:R-:W-:Y:S01]  /*1390*/  ISETP.GE.U32.AND.EX P0, PT, R8, RZ, PT, P0 ;  /* 0x000000ff0800720c */ /* 0x000fe20003f06100 */
[----:B-----5:R-:W-:-:S05]  /*13a0*/  IMAD.IADD R9, R9, 0x1, -R4 ;  /* 0x0000000109097824 */ /* 0x020fca00078e0a04 */
        /* <DEDUP_REMOVED lines=8> */
.L_x_34:
[----:B------:R-:W-:Y:S05]  /*1430*/  BSYNC.RECONVERGENT B1 ;  /* 0x0000000000017941 */ /* 0x000fea0003800200 */
.L_x_33:
[----:B------:R-:W-:Y:S05]  /*1440*/  @P0 BRA `(.L_x_4) ;  /* 0x0000000000300947 */ /* 0x000fea0003800000 */
[----:B------:R-:W-:-:S05]  /*1450*/  IADD3 R6, P0, PT, R6, UR12, RZ ;  /* 0x0000000c06067c10 */ /* 0x000fca000ff1e0ff */
[----:B------:R-:W-:-:S06]  /*1460*/  IMAD.X R7, RZ, RZ, R7, P0 ;  /* 0x000000ffff077224 */ /* 0x000fcc00000e0607 */
[----:B------:R-:W2:Y:S02]  /*1470*/  LDG.E.U8.CONSTANT R7, desc[UR8][R6.64] ;  /* 0x0000000806077981 */ /* 0x000ea4000c1e9100 */
[----:B--2---:R-:W-:-:S05]  /*1480*/  IMAD.IADD R4, R7, 0x1, -R4 ;  /* 0x0000000107047824 */ /* 0x004fca00078e0a04 */
[----:B------:R-:W-:-:S13]  /*1490*/  ISETP.GE.U32.AND P0, PT, R4, R0, PT ;  /* 0x000000000400720c */ /* 0x000fda0003f06070 */
[----:B------:R-:W-:Y:S05]  /*14a0*/  @P0 BRA `(.L_x_4) ;  /* 0x0000000000180947 */ /* 0x000fea0003800000 */
[----:B------:R-:W1:Y:S01]  /*14b0*/  S2UR UR6, SR_CgaCtaId ;  /* 0x00000000000679c3 */ /* 0x000e620000008800 */
[----:B------:R-:W-:Y:S01]  /*14c0*/  UMOV UR5, 0x400 ;  /* 0x0000040000057882 */ /* 0x000fe20000000000 */
[----:B------:R-:W-:Y:S01]  /*14d0*/  IMAD.IADD R5, R5, 0x1, R4 ;  /* 0x0000000105057824 */ /* 0x000fe200078e0204 */
[----:B-1----:R-:W-:-:S06]  /*14e0*/  ULEA UR5, UR6, UR5, 0x18 ;  /* 0x0000000506057291 */ /* 0x002fcc000f8ec0ff */
[----:B------:R-:W-:-:S05]  /*14f0*/  LEA R5, R5, UR5, 0x2 ;  /* 0x0000000505057c11 */ /* 0x000fca000f8e10ff */
[----:B------:R1:W-:Y:S02]  /*1500*/  ATOMS.POPC.INC.32 RZ, [R5+URZ] ;  /* 0x0000000005ff7f8c */ /* 0x0003e4000d8000ff */
.L_x_4:
[----:B------:R-:W-:Y:S05]  /*1510*/  BSYNC.RECONVERGENT B0 ;  /* 0x0000000000007941 */ /* 0x000fea0003800200 */
.L_x_3:
[----:B------:R-:W-:Y:S01]  /*1520*/  BAR.SYNC.DEFER_BLOCKING 0x0 ;  /* 0x0000000000007b1d */ /* 0x000fe20000010000 */
[----:B------:R-:W-:-:S13]  /*1530*/  ISETP.GT.U32.AND P0, PT, R3, R2, PT ;  /* 0x000000020300720c */ /* 0x000fda0003f04070 */
[----:B------:R-:W-:Y:S05]  /*1540*/  @P0 EXIT ;  /* 0x000000000000094d */ /* 0x000fea0003800000 */
[----:B------:R-:W-:Y:S02]  /*1550*/  ULOP3.LUT UR5, UR4, 0x7, URZ, 0xc0, !UPT ;  /* 0x0000000704057892 */ /* 0x000fe4000f8ec0ff */
[----:B------:R-:W-:Y:S02]  /*1560*/  UIADD3 UR6, UPT, UPT, UR4, -0x1, URZ ;  /* 0xffffffff04067890 */ /* 0x000fe4000fffe0ff */
[----:B------:R-:W-:Y:S02]  /*1570*/  ULOP3.LUT UR10, UR4, 0x78, URZ, 0xc0, !UPT ;  /* 0x00000078040a7892 */ /* 0x000fe4000f8ec0ff */
[----:B------:R-:W-:Y:S02]  /*1580*/  ULOP3.LUT UR4, UR4, 0x7fffff8, URZ, 0xc0, !UPT ;  /* 0x07fffff804047892 */ /* 0x000fe4000f8ec0ff */
[----:B------:R-:W-:Y:S02]  /*1590*/  UIADD3 UR5, UPT, UPT, UR5, -0x1, URZ ;  /* 0xffffffff05057890 */ /* 0x000fe4000fffe0ff */
[----:B------:R-:W-:-:S02]  /*15a0*/  ULOP3.LUT UR11, UR7, 0x60, URZ, 0xc0, !UPT ;  /* 0x00000060070b7892 */ /* 0x000fc4000f8ec0ff */
[----:B------:R-:W-:Y:S02]  /*15b0*/  UIADD3 UR4, UPT, UPT, -UR4, URZ, URZ ;  /* 0x000000ff04047290 */ /* 0x000fe4000fffe1ff */
[----:B------:R-:W-:Y:S02]  /*15c0*/  UISETP.GE.U32.AND UP0, UPT, UR6, 0x7, UPT ;  /* 0x000000070600788c */ /* 0x000fe4000bf06070 */
[----:B------:R-:W-:-:S11]  /*15d0*/  UISETP.GE.U32.AND UP1, UPT, UR5, 0x3, UPT ;  /* 0x000000030500788c */ /* 0x000fd6000bf26070 */
.L_x_42:
[----:B-1----:R-:W-:Y:S01]  /*15e0*/  CS2R R4, SRZ ;  /* 0x0000000000047805 */ /* 0x002fe2000001ff00 */
[----:B------:R-:W-:Y:S06]  /*15f0*/  BRA.U !UP0, `(.L_x_35) ;  /* 0x0000000108a07547 */ /* 0x000fec000b800000 */
[----:B------:R-:W1:Y:S01]  /*1600*/  S2R R5, SR_CgaCtaId ;  /* 0x0000000000057919 */ /* 0x000e620000008800 */
[----:B------:R-:W-:Y:S01]  /*1610*/  MOV R6, 0x400 ;  /* 0x0000040000067802 */ /* 0x000fe20000000f00 */
[----:B------:R-:W-:Y:S02]  /*1620*/  IMAD.MOV.U32 R7, RZ, RZ, RZ ;  /* 0x000000ffff077224 */ /* 0x000fe400078e00ff */
[----:B0-234-:R-:W-:Y:S02]  /*1630*/  IMAD.U32 R8, RZ, RZ, UR4 ;  /* 0x00000004ff087e24 */ /* 0x01dfe4000f8e00ff */
[----:B------:R-:W-:Y:S01]  /*1640*/  IMAD.MOV.U32 R4, RZ, RZ, RZ ;  /* 0x000000ffff047224 */ /* 0x000fe200078e00ff */
[----:B-1----:R-:W-:-:S05]  /*1650*/  LEA R6, R5, R6, 0x18 ;  /* 0x0000000605067211 */ /* 0x002fca00078ec0ff */
[----:B------:R-:W-:-:S07]  /*1660*/  IMAD R5, R3, 0x4, R6 ;  /* 0x0000000403057824 */ /* 0x000fce00078e0206 */
.L_x_36:
[----:B------:R-:W-:Y:S02]  /*1670*/  IMAD R9, R0, R7, R3 ;  /* 0x0000000700097224 */ /* 0x000fe400078e0203 */
[----:B------:R-:W-:Y:S02]  /*1680*/  VIADD R8, R8, 0x8 ;  /* 0x0000000808087836 */ /* 0x000fe40000000000 */
[----:B------:R-:W-:Y:S02]  /*1690*/  IMAD R9, R9, 0x4, R6 ;  /* 0x0000000409097824 */ /* 0x000fe400078e0206 */
[----:B------:R-:W-:Y:S01]  /*16a0*/  VIADD R7, R7, 0x8 ;  /* 0x0000000807077836 */ /* 0x000fe20000000000 */
[----:B------:R-:W-:Y:S01]  /*16b0*/  ISETP.NE.AND P0, PT, R8, RZ, PT ;  /* 0x000000ff0800720c */ /* 0x000fe20003f05270 */
[--C-:B------:R-:W-:Y:S02]  /*16c0*/  IMAD R11, R0, 0x4, R9.reuse ;  /* 0x00000004000b7824 */ /* 0x100fe400078e0209 */
[----:B------:R-:W-:-:S02]  /*16d0*/  IMAD R10, R2, 0x4, R9 ;  /* 0x00000004020a7824 */ /* 0x000fc400078e0209 */
[--C-:B------:R-:W-:Y:S01]  /*16e0*/  IMAD R13, R0, 0x4, R11.reuse ;  /* 0x00000004000d7824 */ /* 0x100fe200078e020b */
[----:B------:R0:W-:Y:S01]  /*16f0*/  LDS R9, [R5] ;  /* 0x0000000005097984 */ /* 0x0001e20000000800 */
[----:B------:R-:W-:Y:S02]  /*1700*/  IMAD R12, R2, 0x4, R11 ;  /* 0x00000004020c7824 */ /* 0x000fe400078e020b */
[--C-:B------:R-:W-:Y:S01]  /*1710*/  IMAD R15, R0, 0x4, R13.reuse ;  /* 0x00000004000f7824 */ /* 0x100fe200078e020d */
[----:B------:R-:W1:Y:S01]  /*1720*/  LDS R10, [R10+0x4] ;  /* 0x000004000a0a7984 */ /* 0x000e620000000800 */
[----:B------:R-:W-:Y:S02]  /*1730*/  IMAD R11, R2, 0x4, R13 ;  /* 0x00000004020b7824 */ /* 0x000fe400078e020d */
[--C-:B------:R-:W-:Y:S01]  /*1740*/  IMAD R17, R0, 0x4, R15.reuse ;  /* 0x0000000400117824 */ /* 0x100fe200078e020f */
[----:B------:R-:W-:Y:S01]  /*1750*/  LDS R12, [R12+0x4] ;  /* 0x000004000c0c7984 */ /* 0x000fe20000000800 */
[----:B------:R-:W-:-:S02]  /*1760*/  IMAD R14, R2, 0x4, R15 ;  /* 0x00000004020e7824 */ /* 0x000fc400078e020f */
[--C-:B------:R-:W-:Y:S01]  /*1770*/  IMAD R13, R0, 0x4, R17.reuse ;  /* 0x00000004000d7824 */ /* 0x100fe200078e0211 */
[----:B------:R-:W2:Y:S01]  /*1780*/  LDS R11, [R11+0x4] ;  /* 0x000004000b0b7984 */ /* 0x000ea20000000800 */
[----:B------:R-:W-:Y:S02]  /*1790*/  IMAD R17, R2, 0x4, R17 ;  /* 0x0000000402117824 */ /* 0x000fe400078e0211 */
[--C-:B------:R-:W-:Y:S01]  /*17a0*/  IMAD R15, R0, 0x4, R13.reuse ;  /* 0x00000004000f7824 */ /* 0x100fe200078e020d */
[----:B------:R-:W-:Y:S01]  /*17b0*/  LDS R14, [R14+0x4] ;  /* 0x000004000e0e7984 */ /* 0x000fe20000000800 */
[C---:B------:R-:W-:Y:S02]  /*17c0*/  IMAD R16, R2.reuse, 0x4, R13 ;  /* 0x0000000402107824 */ /* 0x040fe400078e020d */
[----:B------:R-:W-:Y:S01]  /*17d0*/  IMAD R15, R2, 0x4, R15 ;  /* 0x00000004020f7824 */ /* 0x000fe200078e020f */
[----:B------:R-:W3:Y:S01]  /*17e0*/  LDS R13, [R17+0x4] ;  /* 0x00000400110d7984 */ /* 0x000ee20000000800 */
[----:B0-----:R-:W-:-:S03]  /*17f0*/  IMAD R5, R0, 0x20, R5 ;  /* 0x0000002000057824 */ /* 0x001fc600078e0205 */
[----:B------:R-:W-:Y:S04]  /*1800*/  LDS R16, [R16+0x4] ;  /* 0x0000040010107984 */ /* 0x000fe80000000800 */
[----:B------:R-:W0:Y:S01]  /*1810*/  LDS R15, [R15+0x4] ;  /* 0x000004000f0f7984 */ /* 0x000e220000000800 */
[----:B-1----:R-:W-:-:S04]  /*1820*/  IADD3 R9, PT, PT, R10, R9, R4 ;  /* 0x000000090a097210 */ /* 0x002fc80007ffe004 */
[----:B--2---:R-:W-:-:S04]  /*1830*/  IADD3 R9, PT, PT, R11, R12, R9 ;  /* 0x0000000c0b097210 */ /* 0x004fc80007ffe009 */
[----:B---3--:R-:W-:-:S04]  /*1840*/  IADD3 R9, PT, PT, R13, R14, R9 ;  /* 0x0000000e0d097210 */ /* 0x008fc80007ffe009 */
[----:B0-----:R-:W-:Y:S01]  /*1850*/  IADD3 R4, PT, PT, R15, R16, R9 ;  /* 0x000000100f047210 */ /* 0x001fe20007ffe009 */
[----:B------:R-:W-:Y:S06]  /*1860*/  @P0 BRA `(.L_x_36) ;  /* 0xfffffffc00800947 */ /* 0x000fec000383ffff */
[----:B------:R-:W-:-:S07]  /*1870*/  IMAD.U32 R5, RZ, RZ, UR10 ;  /* 0x0000000aff057e24 */ /* 0x000fce000f8e00ff */
.L_x_35:
[----:B------:R-:W-:-:S09]  /*1880*/  ULOP3.LUT UP2, URZ, UR7, 0xe0, URZ, 0xc0, !UPT ;  /* 0x000000e007ff7892 */ /* 0x000fd2000f84c0ff */
[----:B------:R-:W-:Y:S05]  /*1890*/  BRA.U !UP2, `(.L_x_37) ;  /* 0x000000010aa47547 */ /* 0x000fea000b800000 */
[----:B------:R-:W-:Y:S01]  /*18a0*/  UISETP.NE.AND UP2, UPT, UR11, URZ, UPT ;  /* 0x000000ff0b00728c */ /* 0x000fe2000bf45270 */
[----:B------:R-:W-:Y:S10]  /*18b0*/  BRA.U !UP1, `(.L_x_38) ;  /* 0x0000000109447547 */ /* 0x000ff4000b800000 */
[----:B------:R-:W1:Y:S01]  /*18c0*/  S2UR UR6, SR_CgaCtaId ;  /* 0x00000000000679c3 */ /* 0x000e620000008800 */
[----:B------:R-:W-:Y:S01]  /*18d0*/  UMOV UR5, 0x400 ;  /* 0x0000040000057882 */ /* 0x000fe20000000000 */
[----:B------:R-:W-:Y:S02]  /*18e0*/  IMAD R6, R0, R5, R3 ;  /* 0x0000000500067224 */ /* 0x000fe400078e0203 */
[----:B------:R-:W-:Y:S01]  /*18f0*/  VIADD R5, R5, 0x4 ;  /* 0x0000000405057836 */ /* 0x000fe20000000000 */
[----:B-1----:R-:W-:-:S06]  /*1900*/  ULEA UR5, UR6, UR5, 0x18 ;  /* 0x0000000506057291 */ /* 0x002fcc000f8ec0ff */
[----:B------:R-:W-:-:S05]  /*1910*/  LEA R7, R6, UR5, 0x2 ;  /* 0x0000000506077c11 */ /* 0x000fca000f8e10ff */
[--C-:B------:R-:W-:Y:S02]  /*1920*/  IMAD R9, R0, 0x4, R7.reuse ;  /* 0x0000000400097824 */ /* 0x100fe400078e0207 */
[----:B------:R-:W-:Y:S02]  /*1930*/  IMAD R6, R2, 0x4, R7 ;  /* 0x0000000402067824 */ /* 0x000fe400078e0207 */
[--C-:B------:R-:W-:Y:S01]  /*1940*/  IMAD R11, R0, 0x4, R9.reuse ;  /* 0x00000004000b7824 */ /* 0x100fe200078e0209 */
[----:B------:R-:W-:Y:S01]  /*1950*/  LDS R7, [R7] ;  /* 0x0000000007077984 */ /* 0x000fe20000000800 */
[C---:B------:R-:W-:Y:S02]  /*1960*/  IMAD R9, R2.reuse, 0x4, R9 ;  /* 0x0000000402097824 */ /* 0x040fe400078e0209 */
[----:B0-234-:R-:W-:Y:S01]  /*1970*/  IMAD R8, R2, 0x4, R11 ;  /* 0x0000000402087824 */ /* 0x01dfe200078e020b */
[----:B------:R-:W0:Y:S04]  /*1980*/  LDS R6, [R6+0x4] ;  /* 0x0000040006067984 */ /* 0x000e280000000800 */
[----:B------:R-:W-:Y:S04]  /*1990*/  LDS R9, [R9+0x4] ;  /* 0x0000040009097984 */ /* 0x000fe80000000800 */
[----:B------:R-:W1:Y:S01]  /*19a0*/  LDS R8, [R8+0x4] ;  /* 0x0000040008087984 */ /* 0x000e620000000800 */
[----:B0-----:R-:W-:-:S04]  /*19b0*/  IADD3 R4, PT, PT, R6, R7, R4 ;  /* 0x0000000706047210 */ /* 0x001fc80007ffe004 */
[----:B-1----:R-:W-:-:S07]  /*19c0*/  IADD3 R4, PT, PT, R8, R9, R4 ;  /* 0x0000000908047210 */ /* 0x002fce0007ffe004 */
.L_x_38:
[----:B------:R-:W-:Y:S05]  /*19d0*/  BRA.U !UP2, `(.L_x_37) ;  /* 0x000000010a547547 */ /* 0x000fea000b800000 */
[----:B------:R-:W-:Y:S02]  /*19e0*/  UISETP.NE.AND UP2, UPT, UR11, 0x20, UPT ;  /* 0x000000200b00788c */ /* 0x000fe4000bf45270 */
[----:B------:R-:W-:-:S07]  /*19f0*/  ULOP3.LUT UP3, URZ, UR7, 0x20, URZ, 0xc0, !UPT ;  /* 0x0000002007ff7892 */ /* 0x000fce000f86c0ff */
[----:B------:R-:W-:Y:S05]  /*1a00*/  BRA.U !UP2, `(.L_x_39) ;  /* 0x000000010a287547 */ /* 0x000fea000b800000 */
[----:B------:R-:W1:Y:S01]  /*1a10*/  S2UR UR6, SR_CgaCtaId ;  /* 0x00000000000679c3 */ /* 0x000e620000008800 */
[----:B------:R-:W-:Y:S01]  /*1a20*/  UMOV UR5, 0x400 ;  /* 0x0000040000057882 */ /* 0x000fe20000000000 */
[----:B------:R-:W-:Y:S02]  /*1a30*/  IMAD R6, R0, R5, R3 ;  /* 0x0000000500067224 */ /* 0x000fe400078e0203 */
[----:B------:R-:W-:Y:S01]  /*1a40*/  VIADD R5, R5, 0x2 ;  /* 0x0000000205057836 */ /* 0x000fe20000000000 */
[----:B-1----:R-:W-:-:S06]  /*1a50*/  ULEA UR5, UR6, UR5, 0x18 ;  /* 0x0000000506057291 */ /* 0x002fcc000f8ec0ff */
[----:B------:R-:W-:-:S05]  /*1a60*/  LEA R7, R6, UR5, 0x2 ;  /* 0x0000000506077c11 */ /* 0x000fca000f8e10ff */
[----:B------:R-:W-:Y:S02]  /*1a70*/  IMAD R6, R2, 0x4, R7 ;  /* 0x0000000402067824 */ /* 0x000fe400078e0207 */
[----:B------:R-:W-:Y:S04]  /*1a80*/  LDS R7, [R7] ;  /* 0x0000000007077984 */ /* 0x000fe80000000800 */
[----:B------:R-:W1:Y:S02]  /*1a90*/  LDS R6, [R6+0x4] ;  /* 0x0000040006067984 */ /* 0x000e640000000800 */
[----:B-1----:R-:W-:-:S07]  /*1aa0*/  IADD3 R4, PT, PT, R6, R7, R4 ;  /* 0x0000000706047210 */ /* 0x002fce0007ffe004 */
.L_x_39:
[----:B------:R-:W-:Y:S05]  /*1ab0*/  BRA.U !UP3, `(.L_x_37) ;  /* 0x000000010b1c7547 */ /* 0x000fea000b800000 */
[----:B------:R-:W1:Y:S01]  /*1ac0*/  S2UR UR6, SR_CgaCtaId ;  /* 0x00000000000679c3 */ /* 0x000e620000008800 */
[----:B------:R-:W-:Y:S01]  /*1ad0*/  UMOV UR5, 0x400 ;  /* 0x0000040000057882 */ /* 0x000fe20000000000 */
[----:B------:R-:W-:Y:S01]  /*1ae0*/  IMAD R5, R0, R5, R3 ;  /* 0x0000000500057224 */ /* 0x000fe200078e0203 */
[----:B-1----:R-:W-:-:S06]  /*1af0*/  ULEA UR5, UR6, UR5, 0x18 ;  /* 0x0000000506057291 */ /* 0x002fcc000f8ec0ff */
[----:B------:R-:W-:-:S06]  /*1b00*/  LEA R5, R5, UR5, 0x2 ;  /* 0x0000000505057c11 */ /* 0x000fcc000f8e10ff */
[----:B------:R-:W1:Y:S02]  /*1b10*/  LDS R5, [R5] ;  /* 0x0000000005057984 */ /* 0x000e640000000800 */
[----:B-1----:R-:W-:-:S07]  /*1b20*/  IMAD.IADD R4, R4, 0x1, R5 ;  /* 0x0000000104047824 */ /* 0x002fce00078e0205 */
.L_x_37:
[----:B------:R-:W-:Y:S01]  /*1b30*/  ISETP.NE.AND P0, PT, R4, RZ, PT ;  /* 0x000000ff0400720c */ /* 0x000fe20003f05270 */
[----:B------:R-:W-:-:S12]  /*1b40*/  BSSY.RECONVERGENT B0, `(.L_x_40) ;  /* 0x0000005000007945 */ /* 0x000fd80003800200 */
[----:B------:R-:W-:Y:S05]  /*1b50*/  @!P0 BRA `(.L_x_41) ;  /* 0x00000000000c8947 */ /* 0x000fea0003800000 */
[----:B------:R-:W1:Y:S02]  /*1b60*/  LDC.64 R6, c[0x0][0x388] ;  /* 0x0000e200ff067b82 */ /* 0x000e640000000a00 */
[----:B-1----:R-:W-:-:S05]  /*1b70*/  IMAD.WIDE R6, R3, 0x4, R6 ;  /* 0x0000000403067825 */ /* 0x002fca00078e0206 */
[----:B------:R1:W-:Y:S02]  /*1b80*/  REDG.E.ADD.STRONG.GPU desc[UR8][R6.64], R4 ;  /* 0x000000040600798e */ /* 0x0003e4000c12e108 */
.L_x_41:
[----:B------:R-:W-:Y:S05]  /*1b90*/  BSYNC.RECONVERGENT B0 ;  /* 0x0000000000007941 */ /* 0x000fea0003800200 */
.L_x_40:
[----:B------:R-:W-:-:S05]  /*1ba0*/  VIADD R3, R3, UR12 ;  /* 0x0000000c03037c36 */ /* 0x000fca0008000000 */
[----:B------:R-:W-:-:S13]  /*1bb0*/  ISETP.GT.AND P0, PT, R3, R2, PT ;  /* 0x000000020300720c */ /* 0x000fda0003f04270 */
[----:B------:R-:W-:Y:S05]  /*1bc0*/  @!P0 BRA `(.L_x_42) ;  /* 0xfffffff800848947 */ /* 0x000fea000383ffff */
[----:B------:R-:W-:Y:S05]  /*1bd0*/  EXIT ;  /* 0x000000000000794d */ /* 0x000fea0003800000 */
.L_x_43:
[----:B------:R-:W-:-:S00]  /*1be0*/  BRA `(.L_x_43) ;  /* 0xfffffffc00fc7947 */ /* 0x000fc0000383ffff */
[----:B------:R-:W-:-:S00]  /*1bf0*/  NOP ;  /* 0x0000000000007918 */ /* 0x000fc00000000000 */
        /* <DEDUP_REMOVED lines=8> */
.L_x_44:


//--------------------- .nv.shared._Z22histogram_range_kernelPKhPjjii --------------------------
	.section	.nv.shared._Z22histogram_range_kernelPKhPjjii,"aw",@nobits
	.sectionflags	@""
	.align	16
	.zero		1024


//--------------------- .nv.shared.reserved.0     --------------------------
	.section	.nv.shared.reserved.0,"aw",@nobits
	.weak		__nv_reservedSMEM_offset_0_alias
	.size		__nv_reservedSMEM_offset_0_alias, 0, 64
	.other		__nv_reservedSMEM_offset_0_alias,@"STO_CUDA_RESERVED_SHARED STV_DEFAULT"
__nv_reservedSMEM_offset_0_alias:
	.zero		0
	.zero		64


//--------------------- .nv.constant0._Z22histogram_range_kernelPKhPjjii --------------------------
	.section	.nv.constant0._Z22histogram_range_kernelPKhPjjii,"a",@progbits
	.sectionflags	@""
	.align	4
.nv.constant0._Z22histogram_range_kernelPKhPjjii:
	.zero		924


//--------------------- SYMBOLS --------------------------

	.type		.nv.reservedSmem.offset0,@object
	.size		.nv.reservedSmem.offset0,0x4
	.type		.nv.reservedSmem.cap,@object
	.size		.nv.reservedSmem.cap,0x4
